//
// Generated by NVIDIA NVVM Compiler
//
// Compiler Build ID: CL-36424714
// Cuda compilation tools, release 13.0, V13.0.88
// Based on NVVM 20.0.0
//

.version 9.0
.target sm_100
.address_size 64

	// .globl	_Z10checkSeedsPyPiS0_S0_S0_

.visible .entry _Z10checkSeedsPyPiS0_S0_S0_(
	.param .u64 .ptr .align 1 _Z10checkSeedsPyPiS0_S0_S0__param_0,
	.param .u64 .ptr .align 1 _Z10checkSeedsPyPiS0_S0_S0__param_1,
	.param .u64 .ptr .align 1 _Z10checkSeedsPyPiS0_S0_S0__param_2,
	.param .u64 .ptr .align 1 _Z10checkSeedsPyPiS0_S0_S0__param_3,
	.param .u64 .ptr .align 1 _Z10checkSeedsPyPiS0_S0_S0__param_4
)
{


	ret;

}


// ===== COMPILED SASS (sm_100) =====

	.target	sm_100

	.elftype	@"ET_EXEC"


//--------------------- .note.nv.tkinfo           --------------------------
	.section	.note.nv.tkinfo,"",@"SHT_NOTE"
	.sectionflags	@"SHF_NOTE_NV_TKINFO"
	.tkinfo
        /*0018*/ 	.word	0x00000002
        /*0030*/ 	.string	""
        /*0030*/ 	.string	"ptxas"
        /*0030*/ 	.string	"Cuda compilation tools, release 13.0, V13.0.88"
        /*0030*/ 	.string	"Build cuda_13.0.r13.0/compiler.36424714_0"
        /*0030*/ 	.string	"-arch sm_100 -m 64 "



//--------------------- .note.nv.cuinfo           --------------------------
	.section	.note.nv.cuinfo,"",@"SHT_NOTE"
	.sectionflags	@"SHF_NOTE_NV_CUINFO"
        /*0018*/ 	.short	0x0002
        /*001a*/ 	.short	0x0064
        /*001c*/ 	.short	0x0082
	.zero		2


//--------------------- .nv.info                  --------------------------
	.section	.nv.info,"",@"SHT_CUDA_INFO"
	.align	4


	//----- nvinfo : EIATTR_REGCOUNT
	.align		4
        /*0000*/ 	.byte	0x04, 0x2f
        /*0002*/ 	.short	(.L_1 - .L_0)
	.align		4
.L_0:
        /*0004*/ 	.word	index@(_Z10checkSeedsPyPiS0_S0_S0_)
        /*0008*/ 	.word	0x00000004


	//----- nvinfo : EIATTR_FRAME_SIZE
	.align		4
.L_1:
        /*000c*/ 	.byte	0x04, 0x11
        /*000e*/ 	.short	(.L_3 - .L_2)
	.align		4
.L_2:
        /*0010*/ 	.word	index@(_Z10checkSeedsPyPiS0_S0_S0_)
        /*0014*/ 	.word	0x00000000


	//----- nvinfo : EIATTR_MIN_STACK_SIZE
	.align		4
.L_3:
        /*0018*/ 	.byte	0x04, 0x12
        /*001a*/ 	.short	(.L_5 - .L_4)
	.align		4
.L_4:
        /*001c*/ 	.word	index@(_Z10checkSeedsPyPiS0_S0_S0_)
        /*0020*/ 	.word	0x00000000
.L_5:


//--------------------- .nv.compat                --------------------------
	.section	.nv.compat,"",@"SHT_CUDA_COMPAT_INFO"
	.align	4
        /*0000*/ 	.byte	0x02, 0x09, 0x00, 0x00, 0x02, 0x02, 0x01, 0x00, 0x02, 0x05, 0x05, 0x00, 0x03, 0x07, 0x01, 0x01
        /*0010*/ 	.byte	0x02, 0x03, 0x00, 0x00, 0x02, 0x06, 0x01, 0x00, 0x04, 0x0b, 0x08, 0x00, 0x09, 0x00, 0x00, 0x00
        /*0020*/ 	.byte	0x00, 0x00, 0x00, 0x00


//--------------------- .nv.info._Z10checkSeedsPyPiS0_S0_S0_ --------------------------
	.section	.nv.info._Z10checkSeedsPyPiS0_S0_S0_,"",@"SHT_CUDA_INFO"
	.sectionflags	@""
	.align	4


	//----- nvinfo : EIATTR_CUDA_API_VERSION
	.align		4
        /*0000*/ 	.byte	0x04, 0x37
        /*0002*/ 	.short	(.L_7 - .L_6)
.L_6:
        /*0004*/ 	.word	0x00000082


	//----- nvinfo : EIATTR_KPARAM_INFO
	.align		4
.L_7:
        /*0008*/ 	.byte	0x04, 0x17
        /*000a*/ 	.short	(.L_9 - .L_8)
.L_8:
        /*000c*/ 	.word	0x00000000
        /*0010*/ 	.short	0x0004
        /*0012*/ 	.short	0x0020
        /*0014*/ 	.byte	0x00, 0xf5, 0x21, 0x00


	//----- nvinfo : EIATTR_KPARAM_INFO
	.align		4
.L_9:
        /*0018*/ 	.byte	0x04, 0x17
        /*001a*/ 	.short	(.L_11 - .L_10)
.L_10:
        /*001c*/ 	.word	0x00000000
        /*0020*/ 	.short	0x0003
        /*0022*/ 	.short	0x0018
        /*0024*/ 	.byte	0x00, 0xf5, 0x21, 0x00


	//----- nvinfo : EIATTR_KPARAM_INFO
	.align		4
.L_11:
        /*0028*/ 	.byte	0x04, 0x17
        /*002a*/ 	.short	(.L_13 - .L_12)
.L_12:
        /*002c*/ 	.word	0x00000000
        /*0030*/ 	.short	0x0002
        /*0032*/ 	.short	0x0010
        /*0034*/ 	.byte	0x00, 0xf5, 0x21, 0x00


	//----- nvinfo : EIATTR_KPARAM_INFO
	.align		4
.L_13:
        /*0038*/ 	.byte	0x04, 0x17
        /*003a*/ 	.short	(.L_15 - .L_14)
.L_14:
        /*003c*/ 	.word	0x00000000
        /*0040*/ 	.short	0x0001
        /*0042*/ 	.short	0x0008
        /*0044*/ 	.byte	0x00, 0xf5, 0x21, 0x00


	//----- nvinfo : EIATTR_KPARAM_INFO
	.align		4
.L_15:
        /*0048*/ 	.byte	0x04, 0x17
        /*004a*/ 	.short	(.L_17 - .L_16)
.L_16:
        /*004c*/ 	.word	0x00000000
        /*0050*/ 	.short	0x0000
        /*0052*/ 	.short	0x0000
        /*0054*/ 	.byte	0x00, 0xf5, 0x21, 0x00


	//----- nvinfo : EIATTR_SPARSE_MMA_MASK
	.align		4
.L_17:
        /*0058*/ 	.byte	0x03, 0x50
        /*005a*/ 	.short	0x0000


	//----- nvinfo : EIATTR_MAXREG_COUNT
	.align		4
        /*005c*/ 	.byte	0x03, 0x1b
        /*005e*/ 	.short	0x00ff


	//----- nvinfo : EIATTR_MERCURY_ISA_VERSION
	.align		4
        /*0060*/ 	.byte	0x03, 0x5f
        /*0062*/ 	.short	0x0101


	//----- nvinfo : EIATTR_VRC_CTA_INIT_COUNT
	.align		4
        /*0064*/ 	.byte	0x02, 0x4a
	.zero		1
	.zero		1


	//----- nvinfo : EIATTR_EXIT_INSTR_OFFSETS
	.align		4
        /*0068*/ 	.byte	0x04, 0x1c
        /*006a*/ 	.short	(.L_19 - .L_18)


	//   ....[0]....
.L_18:
        /*006c*/ 	.word	0x00000010


	//----- nvinfo : EIATTR_CBANK_PARAM_SIZE
	.align		4
.L_19:
        /*0070*/ 	.byte	0x03, 0x19
        /*0072*/ 	.short	0x0028


	//----- nvinfo : EIATTR_PARAM_CBANK
	.align		4
        /*0074*/ 	.byte	0x04, 0x0a
        /*0076*/ 	.short	(.L_21 - .L_20)
	.align		4
.L_20:
        /*0078*/ 	.word	index@(.nv.constant0._Z10checkSeedsPyPiS0_S0_S0_)
        /*007c*/ 	.short	0x0380
        /*007e*/ 	.short	0x0028


	//----- nvinfo : EIATTR_SW_WAR
	.align		4
.L_21:
        /*0080*/ 	.byte	0x04, 0x36
        /*0082*/ 	.short	(.L_23 - .L_22)
.L_22:
        /*0084*/ 	.word	0x00000008
.L_23:


//--------------------- .nv.callgraph             --------------------------
	.section	.nv.callgraph,"",@"SHT_CUDA_CALLGRAPH"
	.align	4
	.sectionentsize	8
	.align		4
        /*0000*/ 	.word	0x00000000
	.align		4
        /*0004*/ 	.word	0xffffffff
	.align		4
        /*0008*/ 	.word	0x00000000
	.align		4
        /*000c*/ 	.word	0xfffffffe
	.align		4
        /*0010*/ 	.word	0x00000000
	.align		4
        /*0014*/ 	.word	0xfffffffd
	.align		4
        /*0018*/ 	.word	0x00000000
	.align		4
        /*001c*/ 	.word	0xfffffffc


//--------------------- .text._Z10checkSeedsPyPiS0_S0_S0_ --------------------------
	.section	.text._Z10checkSeedsPyPiS0_S0_S0_,"ax",@progbits
	.align	128
        .global         _Z10checkSeedsPyPiS0_S0_S0_
        .type           _Z10checkSeedsPyPiS0_S0_S0_,@function
        .size           _Z10checkSeedsPyPiS0_S0_S0_,(.L_x_1 - _Z10checkSeedsPyPiS0_S0_S0_)
        .other          _Z10checkSeedsPyPiS0_S0_S0_,@"STO_CUDA_ENTRY STV_DEFAULT"
_Z10checkSeedsPyPiS0_S0_S0_:
.text._Z10checkSeedsPyPiS0_S0_S0_:
[----:B------:R-:W-:Y:S01]  /*0000*/  LDC R1, c[0x0][0x37c] ;  /* 0x0000df00ff017b82 */ /* 0x000fe20000000800 */
[----:B------:R-:W-:Y:S05]  /*0010*/  EXIT ;  /* 0x000000000000794d */ /* 0x000fea0003800000 */
.L_x_0:
[----:B------:R-:W-:-:S00]  /*0020*/  BRA `(.L_x_0) ;  /* 0xfffffffc00fc7947 */ /* 0x000fc0000383ffff */
[----:B------:R-:W-:-:S00]  /*0030*/  NOP ;  /* 0x0000000000007918 */ /* 0x000fc00000000000 */
        /* <DEDUP_REMOVED lines=12> */
.L_x_1:


//--------------------- .nv.shared.reserved.0     --------------------------
	.section	.nv.shared.reserved.0,"aw",@nobits
	.weak		__nv_reservedSMEM_offset_0_alias
	.size		__nv_reservedSMEM_offset_0_alias, 0, 64
	.other		__nv_reservedSMEM_offset_0_alias,@"STO_CUDA_RESERVED_SHARED STV_DEFAULT"
__nv_reservedSMEM_offset_0_alias:
	.zero		0
	.zero		64


//--------------------- .nv.constant0._Z10checkSeedsPyPiS0_S0_S0_ --------------------------
	.section	.nv.constant0._Z10checkSeedsPyPiS0_S0_S0_,"a",@progbits
	.sectionflags	@""
	.align	4
.nv.constant0._Z10checkSeedsPyPiS0_S0_S0_:
	.zero		936


//--------------------- SYMBOLS --------------------------

	.type		.nv.reservedSmem.offset0,@object
	.size		.nv.reservedSmem.offset0,0x4
